	.headerflags	@"EF_CUDA_TEXMODE_UNIFIED EF_CUDA_64BIT_ADDRESS EF_CUDA_ACCELERATORS EF_CUDA_SM90 EF_CUDA_VIRTUAL_SM(EF_CUDA_SM90)"
	.elftype	@"ET_EXEC"


//--------------------- .nv.info                  --------------------------
	.section	.nv.info,"",@"SHT_CUDA_INFO"
	.align	4


	//----- nvinfo : EIATTR_REGCOUNT
	.align		4
        /*0000*/ 	.byte	0x04, 0x2f
        /*0002*/ 	.short	(.L_1 - .L_0)
	.align		4
.L_0:
        /*0004*/ 	.word	index@(triton_poi_fused__softmax_add_mul_rsub_3)
        /*0008*/ 	.word	0x0000001b


	//----- nvinfo : EIATTR_MIN_STACK_SIZE
	.align		4
.L_1:
        /*000c*/ 	.byte	0x04, 0x12
        /*000e*/ 	.short	(.L_3 - .L_2)
	.align		4
.L_2:
        /*0010*/ 	.word	index@(triton_poi_fused__softmax_add_mul_rsub_3)
        /*0014*/ 	.word	0x00000000


	//----- nvinfo : EIATTR_FRAME_SIZE
	.align		4
.L_3:
        /*0018*/ 	.byte	0x04, 0x11
        /*001a*/ 	.short	(.L_5 - .L_4)
	.align		4
.L_4:
        /*001c*/ 	.word	index@(triton_poi_fused__softmax_add_mul_rsub_3)
        /*0020*/ 	.word	0x00000000


	//----- nvinfo : EIATTR_MIN_STACK_SIZE
	.align		4
.L_5:
        /*0024*/ 	.byte	0x04, 0x12
        /*0026*/ 	.short	(.L_7 - .L_6)
	.align		4
.L_6:
        /*0028*/ 	.word	index@(triton_poi_fused__softmax_add_mul_rsub_3)
        /*002c*/ 	.word	0x00000000
.L_7:


//--------------------- .nv.info.triton_poi_fused__softmax_add_mul_rsub_3 --------------------------
	.section	.nv.info.triton_poi_fused__softmax_add_mul_rsub_3,"",@"SHT_CUDA_INFO"
	.sectionflags	@""
	.align	4


	//----- nvinfo : EIATTR_CUDA_API_VERSION
	.align		4
        /*0000*/ 	.byte	0x04, 0x37
        /*0002*/ 	.short	(.L_9 - .L_8)
.L_8:
        /*0004*/ 	.word	0x0000007c


	//----- nvinfo : EIATTR_KPARAM_INFO
	.align		4
.L_9:
        /*0008*/ 	.byte	0x04, 0x17
        /*000a*/ 	.short	(.L_11 - .L_10)
.L_10:
        /*000c*/ 	.word	0x00000000
        /*0010*/ 	.short	0x0004
        /*0012*/ 	.short	0x0020
        /*0014*/ 	.byte	0x00, 0xf0, 0x11, 0x00


	//----- nvinfo : EIATTR_KPARAM_INFO
	.align		4
.L_11:
        /*0018*/ 	.byte	0x04, 0x17
        /*001a*/ 	.short	(.L_13 - .L_12)
.L_12:
        /*001c*/ 	.word	0x00000000
        /*0020*/ 	.short	0x0003
        /*0022*/ 	.short	0x0018
        /*0024*/ 	.byte	0x00, 0xf4, 0x21, 0x00


	//----- nvinfo : EIATTR_KPARAM_INFO
	.align		4
.L_13:
        /*0028*/ 	.byte	0x04, 0x17
        /*002a*/ 	.short	(.L_15 - .L_14)
.L_14:
        /*002c*/ 	.word	0x00000000
        /*0030*/ 	.short	0x0002
        /*0032*/ 	.short	0x0010
        /*0034*/ 	.byte	0x00, 0xf4, 0x21, 0x00


	//----- nvinfo : EIATTR_KPARAM_INFO
	.align		4
.L_15:
        /*0038*/ 	.byte	0x04, 0x17
        /*003a*/ 	.short	(.L_17 - .L_16)
.L_16:
        /*003c*/ 	.word	0x00000000
        /*0040*/ 	.short	0x0001
        /*0042*/ 	.short	0x0008
        /*0044*/ 	.byte	0x00, 0xf4, 0x21, 0x00


	//----- nvinfo : EIATTR_KPARAM_INFO
	.align		4
.L_17:
        /*0048*/ 	.byte	0x04, 0x17
        /*004a*/ 	.short	(.L_19 - .L_18)
.L_18:
        /*004c*/ 	.word	0x00000000
        /*0050*/ 	.short	0x0000
        /*0052*/ 	.short	0x0000
        /*0054*/ 	.byte	0x00, 0xf4, 0x21, 0x00


	//----- nvinfo : EIATTR_SPARSE_MMA_MASK
	.align		4
.L_19:
        /*0058*/ 	.byte	0x03, 0x50
        /*005a*/ 	.short	0x0000


	//----- nvinfo : EIATTR_MAXREG_COUNT
	.align		4
        /*005c*/ 	.byte	0x03, 0x1b
        /*005e*/ 	.short	0x00ff


	//----- nvinfo : EIATTR_EXIT_INSTR_OFFSETS
	.align		4
        /*0060*/ 	.byte	0x04, 0x1c
        /*0062*/ 	.short	(.L_21 - .L_20)


	//   ....[0]....
.L_20:
        /*0064*/ 	.word	0x00000910


	//   ....[1]....
        /*0068*/ 	.word	0x00000930


	//----- nvinfo : EIATTR_REQNTID
	.align		4
.L_21:
        /*006c*/ 	.byte	0x04, 0x10
        /*006e*/ 	.short	(.L_23 - .L_22)
.L_22:
        /*0070*/ 	.word	0x00000020
        /*0074*/ 	.word	0x00000001
        /*0078*/ 	.word	0x00000001


	//----- nvinfo : EIATTR_CBANK_PARAM_SIZE
	.align		4
.L_23:
        /*007c*/ 	.byte	0x03, 0x19
        /*007e*/ 	.short	0x0024


	//----- nvinfo : EIATTR_PARAM_CBANK
	.align		4
        /*0080*/ 	.byte	0x04, 0x0a
        /*0082*/ 	.short	(.L_25 - .L_24)
	.align		4
.L_24:
        /*0084*/ 	.word	index@(.nv.constant0.triton_poi_fused__softmax_add_mul_rsub_3)
        /*0088*/ 	.short	0x0210
        /*008a*/ 	.short	0x0024


	//----- nvinfo : EIATTR_SW_WAR
	.align		4
.L_25:
        /*008c*/ 	.byte	0x04, 0x36
        /*008e*/ 	.short	(.L_27 - .L_26)
.L_26:
        /*0090*/ 	.word	0x00000008
.L_27:


//--------------------- .nv.callgraph             --------------------------
	.section	.nv.callgraph,"",@"SHT_CUDA_CALLGRAPH"
	.align	4
	.sectionentsize	8
	.align		4
        /*0000*/ 	.word	0x00000000
	.align		4
        /*0004*/ 	.word	0xffffffff
	.align		4
        /*0008*/ 	.word	0x00000000
	.align		4
        /*000c*/ 	.word	0xfffffffe
	.align		4
        /*0010*/ 	.word	0x00000000
	.align		4
        /*0014*/ 	.word	0xfffffffd
	.align		4
        /*0018*/ 	.word	0x00000000
	.align		4
        /*001c*/ 	.word	0xfffffffc


//--------------------- .text.triton_poi_fused__softmax_add_mul_rsub_3 --------------------------
	.section	.text.triton_poi_fused__softmax_add_mul_rsub_3,"ax",@progbits
	.align	128
        .global         triton_poi_fused__softmax_add_mul_rsub_3
        .type           triton_poi_fused__softmax_add_mul_rsub_3,@function
        .size           triton_poi_fused__softmax_add_mul_rsub_3,(.L_x_1 - triton_poi_fused__softmax_add_mul_rsub_3)
        .other          triton_poi_fused__softmax_add_mul_rsub_3,@"STO_CUDA_ENTRY STV_DEFAULT"
triton_poi_fused__softmax_add_mul_rsub_3:
.text.triton_poi_fused__softmax_add_mul_rsub_3:
[----:B------:R-:W0:Y:S01]  /*0000*/  LDC R1, c[0x0][0x28] ;  /* 0x00000a00ff017b82 */ /* 0x000e220000000800 */
[----:B------:R-:W1:Y:S07]  /*0010*/  S2R R0, SR_TID.X ;  /* 0x0000000000007919 */ /* 0x000e6e0000002100 */
[----:B------:R-:W2:Y:S01]  /*0020*/  LDC.64 R4, c[0x0][0x218] ;  /* 0x00008600ff047b82 */ /* 0x000ea20000000a00 */
[----:B------:R-:W-:Y:S02]  /*0030*/  CS2R R8, SRZ ;  /* 0x0000000000087805 */ /* 0x000fe4000001ff00 */
[----:B------:R-:W-:Y:S01]  /*0040*/  CS2R R12, SRZ ;  /* 0x00000000000c7805 */ /* 0x000fe2000001ff00 */
[----:B------:R-:W3:Y:S01]  /*0050*/  S2R R3, SR_CTAID.X ;  /* 0x0000000000037919 */ /* 0x000ee20000002500 */
[----:B------:R-:W-:Y:S01]  /*0060*/  ULDC.64 UR4, c[0x0][0x208] ;  /* 0x0000820000047ab9 */ /* 0x000fe20000000a00 */
[----:B-1----:R-:W-:-:S04]  /*0070*/  SHF.L.U32 R0, R0, 0x1, RZ ;  /* 0x0000000100007819 */ /* 0x002fc800000006ff */
[----:B------:R-:W-:Y:S02]  /*0080*/  LOP3.LUT R0, R0, 0x3e, RZ, 0xc0, !PT ;  /* 0x0000003e00007812 */ /* 0x000fe400078ec0ff */
[----:B---3--:R-:W-:Y:S02]  /*0090*/  SHF.R.S32.HI R7, RZ, 0x19, R3 ;  /* 0x00000019ff077819 */ /* 0x008fe40000011403 */
[----:B------:R-:W-:Y:S02]  /*00a0*/  LEA R0, R3, R0, 0x6 ;  /* 0x0000000003007211 */ /* 0x000fe400078e30ff */
[----:B------:R-:W-:Y:S01]  /*00b0*/  SGXT R7, R7, 0x1 ;  /* 0x000000010707781a */ /* 0x000fe20000000200 */
[----:B------:R-:W1:Y:S01]  /*00c0*/  LDC.64 R2, c[0x0][0x210] ;  /* 0x00008400ff027b82 */ /* 0x000e620000000a00 */
[----:B------:R-:W-:Y:S02]  /*00d0*/  ISETP.GE.AND P0, PT, R0, 0x40, PT ;  /* 0x000000400000780c */ /* 0x000fe40003f06270 */
[----:B------:R-:W-:-:S04]  /*00e0*/  LEA.HI R7, R7, R0, RZ, 0x4 ;  /* 0x0000000007077211 */ /* 0x000fc800078f20ff */
[----:B------:R-:W-:-:S04]  /*00f0*/  SHF.R.S32.HI R7, RZ, 0x4, R7 ;  /* 0x00000004ff077819 */ /* 0x000fc80000011407 */
[----:B------:R-:W-:-:S05]  /*0100*/  SHF.L.U32 R7, R7, 0x2, RZ ;  /* 0x0000000207077819 */ /* 0x000fca00000006ff */
[----:B--2---:R-:W-:Y:S01]  /*0110*/  IMAD.WIDE R4, R7, 0x4, R4 ;  /* 0x0000000407047825 */ /* 0x004fe200078e0204 */
[----:B------:R-:W-:Y:S02]  /*0120*/  SHF.L.U32 R7, R0, 0x2, RZ ;  /* 0x0000000200077819 */ /* 0x000fe400000006ff */
[----:B------:R-:W-:Y:S02]  /*0130*/  CS2R R10, SRZ ;  /* 0x00000000000a7805 */ /* 0x000fe4000001ff00 */
[----:B------:R-:W2:Y:S01]  /*0140*/  @!P0 LDG.E.EL R9, desc[UR4][R4.64] ;  /* 0x0000000404098981 */ /* 0x000ea2000c2e1900 */
[----:B-1----:R-:W-:-:S03]  /*0150*/  IMAD.WIDE R2, R7, 0x4, R2 ;  /* 0x0000000407027825 */ /* 0x002fc600078e0202 */
[----:B------:R-:W3:Y:S01]  /*0160*/  @!P0 LDG.E.EL R13, desc[UR4][R4.64+0x4] ;  /* 0x00000404040d8981 */ /* 0x000ee2000c2e1900 */
[----:B------:R-:W-:-:S03]  /*0170*/  CS2R R6, SRZ ;  /* 0x0000000000067805 */ /* 0x000fc6000001ff00 */
[----:B------:R-:W4:Y:S04]  /*0180*/  @!P0 LDG.E.EL R10, desc[UR4][R2.64+0x4] ;  /* 0x00000404020a8981 */ /* 0x000f28000c2e1900 */
[----:B------:R-:W5:Y:S01]  /*0190*/  @!P0 LDG.E.EL R6, desc[UR4][R2.64] ;  /* 0x0000000402068981 */ /* 0x000f62000c2e1900 */
[----:B------:R-:W-:Y:S02]  /*01a0*/  CS2R R16, SRZ ;  /* 0x0000000000107805 */ /* 0x000fe4000001ff00 */
[----:B------:R-:W-:Y:S01]  /*01b0*/  CS2R R14, SRZ ;  /* 0x00000000000e7805 */ /* 0x000fe2000001ff00 */
[----:B------:R-:W4:Y:S04]  /*01c0*/  @!P0 LDG.E.EL R8, desc[UR4][R4.64] ;  /* 0x0000000404088981 */ /* 0x000f28000c2e1900 */
[----:B------:R-:W4:Y:S01]  /*01d0*/  @!P0 LDG.E.EL R17, desc[UR4][R4.64+0x8] ;  /* 0x0000080404118981 */ /* 0x000f22000c2e1900 */
[----:B------:R-:W-:-:S03]  /*01e0*/  CS2R R20, SRZ ;  /* 0x0000000000147805 */ /* 0x000fc6000001ff00 */
[----:B------:R-:W4:Y:S04]  /*01f0*/  @!P0 LDG.E.EL R12, desc[UR4][R4.64+0x4] ;  /* 0x00000404040c8981 */ /* 0x000f28000c2e1900 */
[----:B------:R-:W4:Y:S01]  /*0200*/  @!P0 LDG.E.EL R14, desc[UR4][R2.64+0x8] ;  /* 0x00000804020e8981 */ /* 0x000f22000c2e1900 */
[----:B------:R-:W-:-:S03]  /*0210*/  CS2R R18, SRZ ;  /* 0x0000000000127805 */ /* 0x000fc6000001ff00 */
[----:B------:R-:W4:Y:S04]  /*0220*/  @!P0 LDG.E.EL R7, desc[UR4][R2.64+0x10] ;  /* 0x0000100402078981 */ /* 0x000f28000c2e1900 */
[----:B------:R-:W4:Y:S04]  /*0230*/  @!P0 LDG.E.EL R11, desc[UR4][R2.64+0x14] ;  /* 0x00001404020b8981 */ /* 0x000f28000c2e1900 */
[----:B------:R-:W4:Y:S04]  /*0240*/  @!P0 LDG.E.EL R21, desc[UR4][R4.64+0xc] ;  /* 0x00000c0404158981 */ /* 0x000f28000c2e1900 */
[----:B------:R-:W4:Y:S04]  /*0250*/  @!P0 LDG.E.EL R18, desc[UR4][R2.64+0xc] ;  /* 0x00000c0402128981 */ /* 0x000f28000c2e1900 */
[----:B------:R-:W4:Y:S04]  /*0260*/  @!P0 LDG.E.EL R16, desc[UR4][R4.64+0x8] ;  /* 0x0000080404108981 */ /* 0x000f28000c2e1900 */
[----:B------:R-:W4:Y:S04]  /*0270*/  @!P0 LDG.E.EL R15, desc[UR4][R2.64+0x18] ;  /* 0x00001804020f8981 */ /* 0x000f28000c2e1900 */
[----:B------:R1:W4:Y:S04]  /*0280*/  @!P0 LDG.E.EL R20, desc[UR4][R4.64+0xc] ;  /* 0x00000c0404148981 */ /* 0x000328000c2e1900 */
[----:B------:R1:W4:Y:S01]  /*0290*/  @!P0 LDG.E.EL R19, desc[UR4][R2.64+0x1c] ;  /* 0x00001c0402138981 */ /* 0x000322000c2e1900 */
[----:B--2---:R-:W-:Y:S01]  /*02a0*/  FADD R22, -R9, 1 ;  /* 0x3f80000009167421 */ /* 0x004fe20000000100 */
[----:B---3--:R-:W-:-:S03]  /*02b0*/  FADD R23, -R13, 1 ;  /* 0x3f8000000d177421 */ /* 0x008fc60000000100 */
[----:B------:R-:W-:Y:S01]  /*02c0*/  FMUL R24, R22, 1.00000001504746621988e+30 ;  /* 0x7149f2ca16187820 */ /* 0x000fe20000400000 */
[----:B------:R-:W-:-:S03]  /*02d0*/  FMUL R22, R23, 1.00000001504746621988e+30 ;  /* 0x7149f2ca17167820 */ /* 0x000fc60000400000 */
[----:B-----5:R-:W-:Y:S01]  /*02e0*/  FFMA R9, R9, R6, -R24 ;  /* 0x0000000609097223 */ /* 0x020fe20000000818 */
[----:B----4-:R-:W-:-:S05]  /*02f0*/  FFMA R10, R13, R10, -R22 ;  /* 0x0000000a0d0a7223 */ /* 0x010fca0000000816 */
[CC--:B------:R-:W-:Y:S02]  /*0300*/  FSETP.GT.AND P1, PT, R9.reuse, R10.reuse, PT ;  /* 0x0000000a0900720b */ /* 0x0c0fe40003f24000 */
[C---:B------:R-:W-:Y:S02]  /*0310*/  FSETP.NAN.AND P2, PT, R9.reuse, R9, PT ;  /* 0x000000090900720b */ /* 0x040fe40003f48000 */
[----:B-1----:R-:W-:Y:S01]  /*0320*/  FSEL R4, R9, R10, P1 ;  /* 0x0000000a09047208 */ /* 0x002fe20000800000 */
[----:B------:R-:W-:-:S03]  /*0330*/  FADD R5, -R17, 1 ;  /* 0x3f80000011057421 */ /* 0x000fc60000000100 */
[----:B0-----:R-:W-:Y:S01]  /*0340*/  FSEL R2, R9, R4, P2 ;  /* 0x0000000409027208 */ /* 0x001fe20001000000 */
[----:B------:R-:W-:-:S03]  /*0350*/  FMUL R6, R5, 1.00000001504746621988e+30 ;  /* 0x7149f2ca05067820 */ /* 0x000fc60000400000 */
[----:B------:R-:W-:Y:S01]  /*0360*/  FSETP.NAN.AND P2, PT, R2, R2, PT ;  /* 0x000000020200720b */ /* 0x000fe20003f48000 */
[----:B------:R-:W-:Y:S01]  /*0370*/  FADD R3, -R8, 1 ;  /* 0x3f80000008037421 */ /* 0x000fe20000000100 */
[----:B------:R-:W-:Y:S01]  /*0380*/  FADD R4, -R12, 1 ;  /* 0x3f8000000c047421 */ /* 0x000fe20000000100 */
[----:B------:R-:W-:Y:S02]  /*0390*/  FFMA R17, R17, R14, -R6 ;  /* 0x0000000e11117223 */ /* 0x000fe40000000806 */
[----:B------:R-:W-:Y:S01]  /*03a0*/  FMUL R5, R3, 1.00000001504746621988e+30 ;  /* 0x7149f2ca03057820 */ /* 0x000fe20000400000 */
[----:B------:R-:W-:Y:S02]  /*03b0*/  FMUL R3, R4, 1.00000001504746621988e+30 ;  /* 0x7149f2ca04037820 */ /* 0x000fe40000400000 */
[----:B------:R-:W-:Y:S01]  /*03c0*/  FSETP.GT.AND P1, PT, R2, R17, PT ;  /* 0x000000110200720b */ /* 0x000fe20003f24000 */
[----:B------:R-:W-:Y:S01]  /*03d0*/  FFMA R8, R8, R7, -R5 ;  /* 0x0000000708087223 */ /* 0x000fe20000000805 */
[----:B------:R-:W-:Y:S01]  /*03e0*/  FFMA R11, R12, R11, -R3 ;  /* 0x0000000b0c0b7223 */ /* 0x000fe20000000803 */
[----:B------:R-:W-:Y:S01]  /*03f0*/  FADD R3, -R21, 1 ;  /* 0x3f80000015037421 */ /* 0x000fe20000000100 */
[----:B------:R-:W0:Y:S01]  /*0400*/  LDC.64 R6, c[0x0][0x228] ;  /* 0x00008a00ff067b82 */ /* 0x000e220000000a00 */
[----:B------:R-:W-:-:S02]  /*0410*/  @!P2 FSEL R2, R2, R17, P1 ;  /* 0x000000110202a208 */ /* 0x000fc40000800000 */
[----:B------:R-:W-:Y:S01]  /*0420*/  FMUL R4, R3, 1.00000001504746621988e+30 ;  /* 0x7149f2ca03047820 */ /* 0x000fe20000400000 */
[-C--:B------:R-:W-:Y:S02]  /*0430*/  FSETP.GT.AND P1, PT, R8, R11.reuse, PT ;  /* 0x0000000b0800720b */ /* 0x080fe40003f24000 */
[----:B------:R-:W-:Y:S01]  /*0440*/  FSETP.NAN.AND P3, PT, R2, R2, PT ;  /* 0x000000020200720b */ /* 0x000fe20003f68000 */
[----:B------:R-:W-:Y:S01]  /*0450*/  FFMA R21, R21, R18, -R4 ;  /* 0x0000001215157223 */ /* 0x000fe20000000804 */
[C---:B------:R-:W-:Y:S02]  /*0460*/  FSETP.NAN.AND P2, PT, R8.reuse, R8, PT ;  /* 0x000000080800720b */ /* 0x040fe40003f48000 */
[----:B------:R-:W-:Y:S01]  /*0470*/  FSEL R3, R8, R11, P1 ;  /* 0x0000000b08037208 */ /* 0x000fe20000800000 */
[----:B------:R-:W-:Y:S01]  /*0480*/  FADD R4, -R16, 1 ;  /* 0x3f80000010047421 */ /* 0x000fe20000000100 */
[----:B------:R-:W-:Y:S02]  /*0490*/  FSETP.GT.AND P1, PT, R2, R21, PT ;  /* 0x000000150200720b */ /* 0x000fe40003f24000 */
[----:B------:R-:W-:Y:S01]  /*04a0*/  FSEL R3, R8, R3, P2 ;  /* 0x0000000308037208 */ /* 0x000fe20001000000 */
[----:B------:R-:W-:-:S03]  /*04b0*/  FMUL R5, R4, 1.00000001504746621988e+30 ;  /* 0x7149f2ca04057820 */ /* 0x000fc60000400000 */
[----:B------:R-:W-:Y:S02]  /*04c0*/  FSETP.NAN.AND P2, PT, R3, R3, PT ;  /* 0x000000030300720b */ /* 0x000fe40003f48000 */
[----:B------:R-:W-:Y:S01]  /*04d0*/  @!P3 FSEL R2, R2, R21, P1 ;  /* 0x000000150202b208 */ /* 0x000fe20000800000 */
[----:B------:R-:W-:-:S04]  /*04e0*/  FFMA R16, R16, R15, -R5 ;  /* 0x0000000f10107223 */ /* 0x000fc80000000805 */
[--C-:B------:R-:W-:Y:S01]  /*04f0*/  FADD R9, R9, -R2.reuse ;  /* 0x8000000209097221 */ /* 0x100fe20000000000 */
[-C--:B------:R-:W-:Y:S01]  /*0500*/  FSETP.GT.AND P1, PT, R3, R16.reuse, PT ;  /* 0x000000100300720b */ /* 0x080fe20003f24000 */
[----:B------:R-:W-:Y:S02]  /*0510*/  FADD R10, R10, -R2 ;  /* 0x800000020a0a7221 */ /* 0x000fe40000000000 */
[----:B------:R-:W-:Y:S01]  /*0520*/  FMUL R9, R9, 1.4426950216293334961 ;  /* 0x3fb8aa3b09097820 */ /* 0x000fe20000400000 */
[----:B------:R-:W-:Y:S01]  /*0530*/  FADD R4, -R20, 1 ;  /* 0x3f80000014047421 */ /* 0x000fe20000000100 */
[----:B------:R-:W-:Y:S01]  /*0540*/  @!P2 FSEL R3, R3, R16, P1 ;  /* 0x000000100303a208 */ /* 0x000fe20000800000 */
[----:B------:R-:W-:Y:S02]  /*0550*/  FMUL R10, R10, 1.4426950216293334961 ;  /* 0x3fb8aa3b0a0a7820 */ /* 0x000fe40000400000 */
[----:B------:R-:W-:Y:S01]  /*0560*/  FSETP.GEU.AND P6, PT, R9, -126, PT ;  /* 0xc2fc00000900780b */ /* 0x000fe20003fce000 */
[----:B------:R-:W-:Y:S01]  /*0570*/  FMUL R5, R4, 1.00000001504746621988e+30 ;  /* 0x7149f2ca04057820 */ /* 0x000fe20000400000 */
[----:B------:R-:W-:-:S02]  /*0580*/  FSETP.NAN.AND P2, PT, R3, R3, PT ;  /* 0x000000030300720b */ /* 0x000fc40003f48000 */
[----:B------:R-:W-:Y:S01]  /*0590*/  FSETP.GEU.AND P5, PT, R10, -126, PT ;  /* 0xc2fc00000a00780b */ /* 0x000fe20003fae000 */
[----:B------:R-:W-:Y:S01]  /*05a0*/  FFMA R20, R20, R19, -R5 ;  /* 0x0000001314147223 */ /* 0x000fe20000000805 */
[--C-:B------:R-:W-:Y:S01]  /*05b0*/  FADD R17, R17, -R2.reuse ;  /* 0x8000000211117221 */ /* 0x100fe20000000000 */
[----:B------:R-:W-:Y:S01]  /*05c0*/  FADD R21, R21, -R2 ;  /* 0x8000000215157221 */ /* 0x000fe20000000000 */
[----:B------:R-:W1:Y:S02]  /*05d0*/  LDC.64 R4, c[0x0][0x220] ;  /* 0x00008800ff047b82 */ /* 0x000e640000000a00 */
[----:B------:R-:W-:-:S03]  /*05e0*/  FSETP.GT.AND P1, PT, R3, R20, PT ;  /* 0x000000140300720b */ /* 0x000fc60003f24000 */
[----:B------:R-:W-:Y:S02]  /*05f0*/  @!P6 FMUL R9, R9, 0.5 ;  /* 0x3f0000000909e820 */ /* 0x000fe40000400000 */
[----:B------:R-:W-:Y:S02]  /*0600*/  @!P2 FSEL R3, R3, R20, P1 ;  /* 0x000000140303a208 */ /* 0x000fe40000800000 */
[----:B------:R-:W-:Y:S02]  /*0610*/  @!P5 FMUL R10, R10, 0.5 ;  /* 0x3f0000000a0ad820 */ /* 0x000fe40000400000 */
[----:B------:R-:W2:Y:S01]  /*0620*/  MUFU.EX2 R9, R9 ;  /* 0x0000000900097308 */ /* 0x000ea20000000800 */
[--C-:B------:R-:W-:Y:S01]  /*0630*/  FADD R8, R8, -R3.reuse ;  /* 0x8000000308087221 */ /* 0x100fe20000000000 */
[--C-:B------:R-:W-:Y:S01]  /*0640*/  FADD R11, R11, -R3.reuse ;  /* 0x800000030b0b7221 */ /* 0x100fe20000000000 */
[----:B------:R-:W-:Y:S02]  /*0650*/  FADD R16, R16, -R3 ;  /* 0x8000000310107221 */ /* 0x000fe40000000000 */
[----:B------:R-:W-:-:S03]  /*0660*/  FMUL R8, R8, 1.4426950216293334961 ;  /* 0x3fb8aa3b08087820 */ /* 0x000fc60000400000 */
[----:B------:R-:W3:Y:S01]  /*0670*/  MUFU.EX2 R10, R10 ;  /* 0x0000000a000a7308 */ /* 0x000ee20000000800 */
[----:B------:R-:W-:Y:S01]  /*0680*/  FMUL R11, R11, 1.4426950216293334961 ;  /* 0x3fb8aa3b0b0b7820 */ /* 0x000fe20000400000 */
[----:B------:R-:W-:Y:S01]  /*0690*/  FSETP.GEU.AND P1, PT, R8, -126, PT ;  /* 0xc2fc00000800780b */ /* 0x000fe20003f2e000 */
[----:B------:R-:W-:Y:S01]  /*06a0*/  FMUL R17, R17, 1.4426950216293334961 ;  /* 0x3fb8aa3b11117820 */ /* 0x000fe20000400000 */
[----:B------:R-:W-:Y:S01]  /*06b0*/  FMUL R16, R16, 1.4426950216293334961 ;  /* 0x3fb8aa3b10107820 */ /* 0x000fe20000400000 */
[----:B------:R-:W-:Y:S01]  /*06c0*/  FADD R20, R20, -R3 ;  /* 0x8000000314147221 */ /* 0x000fe20000000000 */
[----:B------:R-:W-:Y:S01]  /*06d0*/  FSETP.GEU.AND P4, PT, R11, -126, PT ;  /* 0xc2fc00000b00780b */ /* 0x000fe20003f8e000 */
[----:B------:R-:W-:Y:S01]  /*06e0*/  FMUL R21, R21, 1.4426950216293334961 ;  /* 0x3fb8aa3b15157820 */ /* 0x000fe20000400000 */
[----:B--2---:R-:W-:Y:S01]  /*06f0*/  @!P6 FMUL R9, R9, R9 ;  /* 0x000000090909e220 */ /* 0x004fe20000400000 */
[----:B------:R-:W-:Y:S01]  /*0700*/  FMUL R20, R20, 1.4426950216293334961 ;  /* 0x3fb8aa3b14147820 */ /* 0x000fe20000400000 */
[----:B------:R-:W-:-:S02]  /*0710*/  FSETP.GEU.AND P3, PT, R17, -126, PT ;  /* 0xc2fc00001100780b */ /* 0x000fc40003f6e000 */
[----:B------:R-:W-:Y:S02]  /*0720*/  FSETP.GEU.AND P6, PT, R16, -126, PT ;  /* 0xc2fc00001000780b */ /* 0x000fe40003fce000 */
[----:B------:R-:W-:Y:S01]  /*0730*/  FSETP.GEU.AND P2, PT, R21, -126, PT ;  /* 0xc2fc00001500780b */ /* 0x000fe20003f4e000 */
[----:B---3--:R-:W-:Y:S01]  /*0740*/  @!P5 FMUL R10, R10, R10 ;  /* 0x0000000a0a0ad220 */ /* 0x008fe20000400000 */
[----:B------:R-:W-:Y:S01]  /*0750*/  FSETP.GEU.AND P5, PT, R20, -126, PT ;  /* 0xc2fc00001400780b */ /* 0x000fe20003fae000 */
[----:B------:R-:W-:Y:S02]  /*0760*/  @!P1 FMUL R8, R8, 0.5 ;  /* 0x3f00000008089820 */ /* 0x000fe40000400000 */
[----:B------:R-:W-:-:S04]  /*0770*/  @!P4 FMUL R11, R11, 0.5 ;  /* 0x3f0000000b0bc820 */ /* 0x000fc80000400000 */
[----:B------:R-:W-:Y:S01]  /*0780*/  @!P3 FMUL R17, R17, 0.5 ;  /* 0x3f0000001111b820 */ /* 0x000fe20000400000 */
[----:B------:R-:W2:Y:S01]  /*0790*/  MUFU.EX2 R8, R8 ;  /* 0x0000000800087308 */ /* 0x000ea20000000800 */
[----:B------:R-:W-:Y:S02]  /*07a0*/  @!P6 FMUL R16, R16, 0.5 ;  /* 0x3f0000001010e820 */ /* 0x000fe40000400000 */
[----:B------:R-:W-:-:S05]  /*07b0*/  @!P2 FMUL R21, R21, 0.5 ;  /* 0x3f0000001515a820 */ /* 0x000fca0000400000 */
[----:B------:R-:W3:Y:S01]  /*07c0*/  MUFU.EX2 R13, R11 ;  /* 0x0000000b000d7308 */ /* 0x000ee20000000800 */
[----:B------:R-:W-:-:S07]  /*07d0*/  @!P5 FMUL R20, R20, 0.5 ;  /* 0x3f0000001414d820 */ /* 0x000fce0000400000 */
[----:B------:R-:W4:Y:S08]  /*07e0*/  MUFU.EX2 R12, R17 ;  /* 0x00000011000c7308 */ /* 0x000f300000000800 */
[----:B------:R-:W5:Y:S01]  /*07f0*/  MUFU.EX2 R15, R16 ;  /* 0x00000010000f7308 */ /* 0x000f620000000800 */
[----:B--2---:R-:W-:-:S07]  /*0800*/  @!P1 FMUL R8, R8, R8 ;  /* 0x0000000808089220 */ /* 0x004fce0000400000 */
[----:B------:R-:W2:Y:S01]  /*0810*/  MUFU.EX2 R14, R21 ;  /* 0x00000015000e7308 */ /* 0x000ea20000000800 */
[----:B---3--:R-:W-:-:S07]  /*0820*/  @!P4 FMUL R13, R13, R13 ;  /* 0x0000000d0d0dc220 */ /* 0x008fce0000400000 */
[----:B------:R-:W3:Y:S01]  /*0830*/  MUFU.EX2 R17, R20 ;  /* 0x0000001400117308 */ /* 0x000ee20000000800 */
[----:B------:R-:W-:Y:S01]  /*0840*/  FADD R9, R9, R10 ;  /* 0x0000000a09097221 */ /* 0x000fe20000000000 */
[----:B------:R-:W-:Y:S01]  /*0850*/  FADD R8, R8, R13 ;  /* 0x0000000d08087221 */ /* 0x000fe20000000000 */
[----:B----4-:R-:W-:Y:S01]  /*0860*/  @!P3 FMUL R12, R12, R12 ;  /* 0x0000000c0c0cb220 */ /* 0x010fe20000400000 */
[----:B-----5:R-:W-:Y:S01]  /*0870*/  @!P6 FMUL R15, R15, R15 ;  /* 0x0000000f0f0fe220 */ /* 0x020fe20000400000 */
[----:B-1----:R-:W-:-:S04]  /*0880*/  IMAD.WIDE R4, R0, 0x4, R4 ;  /* 0x0000000400047825 */ /* 0x002fc800078e0204 */
[----:B------:R-:W-:Y:S01]  /*0890*/  FADD R9, R9, R12 ;  /* 0x0000000c09097221 */ /* 0x000fe20000000000 */
[----:B------:R-:W-:Y:S01]  /*08a0*/  FADD R8, R8, R15 ;  /* 0x0000000f08087221 */ /* 0x000fe20000000000 */
[----:B--2---:R-:W-:Y:S01]  /*08b0*/  @!P2 FMUL R14, R14, R14 ;  /* 0x0000000e0e0ea220 */ /* 0x004fe20000400000 */
[----:B------:R1:W-:Y:S01]  /*08c0*/  @!P0 STG.E.64 desc[UR4][R4.64], R2 ;  /* 0x0000000204008986 */ /* 0x0003e2000c101b04 */
[----:B0-----:R-:W-:-:S04]  /*08d0*/  IMAD.WIDE R6, R0, 0x4, R6 ;  /* 0x0000000400067825 */ /* 0x001fc800078e0206 */
[----:B---3--:R-:W-:Y:S01]  /*08e0*/  @!P5 FMUL R17, R17, R17 ;  /* 0x000000111111d220 */ /* 0x008fe20000400000 */
[----:B------:R-:W-:-:S03]  /*08f0*/  FADD R14, R9, R14 ;  /* 0x0000000e090e7221 */ /* 0x000fc60000000000 */
[----:B------:R-:W-:Y:S01]  /*0900*/  FADD R15, R8, R17 ;  /* 0x00000011080f7221 */ /* 0x000fe20000000000 */
[----:B------:R-:W-:Y:S06]  /*0910*/  @P0 EXIT ;  /* 0x000000000000094d */ /* 0x000fec0003800000 */
[----:B------:R-:W-:Y:S01]  /*0920*/  STG.E.64 desc[UR4][R6.64], R14 ;  /* 0x0000000e06007986 */ /* 0x000fe2000c101b04 */
[----:B------:R-:W-:Y:S05]  /*0930*/  EXIT ;  /* 0x000000000000794d */ /* 0x000fea0003800000 */
.L_x_0:
[----:B------:R-:W-:-:S00]  /*0940*/  BRA `(.L_x_0) ;  /* 0xfffffffc00fc7947 */ /* 0x000fc0000383ffff */
[----:B------:R-:W-:-:S00]  /*0950*/  NOP ;  /* 0x0000000000007918 */ /* 0x000fc00000000000 */
        /* <DEDUP_REMOVED lines=10> */
.L_x_1:


//--------------------- .nv.constant0.triton_poi_fused__softmax_add_mul_rsub_3 --------------------------
	.section	.nv.constant0.triton_poi_fused__softmax_add_mul_rsub_3,"a",@progbits
	.sectionflags	@""
	.align	4
.nv.constant0.triton_poi_fused__softmax_add_mul_rsub_3:
	.zero		564
